	.headerflags	@"EF_CUDA_TEXMODE_UNIFIED EF_CUDA_64BIT_ADDRESS EF_CUDA_ACCELERATORS EF_CUDA_SM90 EF_CUDA_VIRTUAL_SM(EF_CUDA_SM90)"
	.elftype	@"ET_EXEC"


//--------------------- .nv.info                  --------------------------
	.section	.nv.info,"",@"SHT_CUDA_INFO"
	.align	4


	//----- nvinfo : EIATTR_REGCOUNT
	.align		4
        /*0000*/ 	.byte	0x04, 0x2f
        /*0002*/ 	.short	(.L_3 - .L_2)
	.align		4
.L_2:
        /*0004*/ 	.word	index@(triton_poi_fused__native_batch_norm_legit_no_training_3)
        /*0008*/ 	.word	0x00000016


	//----- nvinfo : EIATTR_MIN_STACK_SIZE
	.align		4
.L_3:
        /*000c*/ 	.byte	0x04, 0x12
        /*000e*/ 	.short	(.L_5 - .L_4)
	.align		4
.L_4:
        /*0010*/ 	.word	index@(triton_poi_fused__native_batch_norm_legit_no_training_3)
        /*0014*/ 	.word	0x00000000


	//----- nvinfo : EIATTR_FRAME_SIZE
	.align		4
.L_5:
        /*0018*/ 	.byte	0x04, 0x11
        /*001a*/ 	.short	(.L_7 - .L_6)
	.align		4
.L_6:
        /*001c*/ 	.word	index@(triton_poi_fused__native_batch_norm_legit_no_training_3)
        /*0020*/ 	.word	0x00000000


	//----- nvinfo : EIATTR_MIN_STACK_SIZE
	.align		4
.L_7:
        /*0024*/ 	.byte	0x04, 0x12
        /*0026*/ 	.short	(.L_9 - .L_8)
	.align		4
.L_8:
        /*0028*/ 	.word	index@(triton_poi_fused__native_batch_norm_legit_no_training_3)
        /*002c*/ 	.word	0x00000000
.L_9:


//--------------------- .nv.info.triton_poi_fused__native_batch_norm_legit_no_training_3 --------------------------
	.section	.nv.info.triton_poi_fused__native_batch_norm_legit_no_training_3,"",@"SHT_CUDA_INFO"
	.sectionflags	@""
	.align	4


	//----- nvinfo : EIATTR_CUDA_API_VERSION
	.align		4
        /*0000*/ 	.byte	0x04, 0x37
        /*0002*/ 	.short	(.L_11 - .L_10)
.L_10:
        /*0004*/ 	.word	0x0000007c


	//----- nvinfo : EIATTR_KPARAM_INFO
	.align		4
.L_11:
        /*0008*/ 	.byte	0x04, 0x17
        /*000a*/ 	.short	(.L_13 - .L_12)
.L_12:
        /*000c*/ 	.word	0x00000000
        /*0010*/ 	.short	0x0006
        /*0012*/ 	.short	0x0030
        /*0014*/ 	.byte	0x00, 0xf0, 0x11, 0x00


	//----- nvinfo : EIATTR_KPARAM_INFO
	.align		4
.L_13:
        /*0018*/ 	.byte	0x04, 0x17
        /*001a*/ 	.short	(.L_15 - .L_14)
.L_14:
        /*001c*/ 	.word	0x00000000
        /*0020*/ 	.short	0x0005
        /*0022*/ 	.short	0x0028
        /*0024*/ 	.byte	0x00, 0xf4, 0x21, 0x00


	//----- nvinfo : EIATTR_KPARAM_INFO
	.align		4
.L_15:
        /*0028*/ 	.byte	0x04, 0x17
        /*002a*/ 	.short	(.L_17 - .L_16)
.L_16:
        /*002c*/ 	.word	0x00000000
        /*0030*/ 	.short	0x0004
        /*0032*/ 	.short	0x0020
        /*0034*/ 	.byte	0x00, 0xf4, 0x21, 0x00


	//----- nvinfo : EIATTR_KPARAM_INFO
	.align		4
.L_17:
        /*0038*/ 	.byte	0x04, 0x17
        /*003a*/ 	.short	(.L_19 - .L_18)
.L_18:
        /*003c*/ 	.word	0x00000000
        /*0040*/ 	.short	0x0003
        /*0042*/ 	.short	0x0018
        /*0044*/ 	.byte	0x00, 0xf4, 0x21, 0x00


	//----- nvinfo : EIATTR_KPARAM_INFO
	.align		4
.L_19:
        /*0048*/ 	.byte	0x04, 0x17
        /*004a*/ 	.short	(.L_21 - .L_20)
.L_20:
        /*004c*/ 	.word	0x00000000
        /*0050*/ 	.short	0x0002
        /*0052*/ 	.short	0x0010
        /*0054*/ 	.byte	0x00, 0xf4, 0x21, 0x00


	//----- nvinfo : EIATTR_KPARAM_INFO
	.align		4
.L_21:
        /*0058*/ 	.byte	0x04, 0x17
        /*005a*/ 	.short	(.L_23 - .L_22)
.L_22:
        /*005c*/ 	.word	0x00000000
        /*0060*/ 	.short	0x0001
        /*0062*/ 	.short	0x0008
        /*0064*/ 	.byte	0x00, 0xf4, 0x21, 0x00


	//----- nvinfo : EIATTR_KPARAM_INFO
	.align		4
.L_23:
        /*0068*/ 	.byte	0x04, 0x17
        /*006a*/ 	.short	(.L_25 - .L_24)
.L_24:
        /*006c*/ 	.word	0x00000000
        /*0070*/ 	.short	0x0000
        /*0072*/ 	.short	0x0000
        /*0074*/ 	.byte	0x00, 0xf4, 0x21, 0x00


	//----- nvinfo : EIATTR_SPARSE_MMA_MASK
	.align		4
.L_25:
        /*0078*/ 	.byte	0x03, 0x50
        /*007a*/ 	.short	0x0000


	//----- nvinfo : EIATTR_MAXREG_COUNT
	.align		4
        /*007c*/ 	.byte	0x03, 0x1b
        /*007e*/ 	.short	0x00ff


	//----- nvinfo : EIATTR_EXIT_INSTR_OFFSETS
	.align		4
        /*0080*/ 	.byte	0x04, 0x1c
        /*0082*/ 	.short	(.L_27 - .L_26)


	//   ....[0]....
.L_26:
        /*0084*/ 	.word	0x00000460


	//   ....[1]....
        /*0088*/ 	.word	0x00000480


	//----- nvinfo : EIATTR_REQNTID
	.align		4
.L_27:
        /*008c*/ 	.byte	0x04, 0x10
        /*008e*/ 	.short	(.L_29 - .L_28)
.L_28:
        /*0090*/ 	.word	0x00000020
        /*0094*/ 	.word	0x00000001
        /*0098*/ 	.word	0x00000001


	//----- nvinfo : EIATTR_CBANK_PARAM_SIZE
	.align		4
.L_29:
        /*009c*/ 	.byte	0x03, 0x19
        /*009e*/ 	.short	0x0034


	//----- nvinfo : EIATTR_PARAM_CBANK
	.align		4
        /*00a0*/ 	.byte	0x04, 0x0a
        /*00a2*/ 	.short	(.L_31 - .L_30)
	.align		4
.L_30:
        /*00a4*/ 	.word	index@(.nv.constant0.triton_poi_fused__native_batch_norm_legit_no_training_3)
        /*00a8*/ 	.short	0x0210
        /*00aa*/ 	.short	0x0034


	//----- nvinfo : EIATTR_SW_WAR
	.align		4
.L_31:
        /*00ac*/ 	.byte	0x04, 0x36
        /*00ae*/ 	.short	(.L_33 - .L_32)
.L_32:
        /*00b0*/ 	.word	0x00000008
.L_33:


//--------------------- .nv.callgraph             --------------------------
	.section	.nv.callgraph,"",@"SHT_CUDA_CALLGRAPH"
	.align	4
	.sectionentsize	8
	.align		4
        /*0000*/ 	.word	0x00000000
	.align		4
        /*0004*/ 	.word	0xffffffff
	.align		4
        /*0008*/ 	.word	0x00000000
	.align		4
        /*000c*/ 	.word	0xfffffffe
	.align		4
        /*0010*/ 	.word	0x00000000
	.align		4
        /*0014*/ 	.word	0xfffffffd
	.align		4
        /*0018*/ 	.word	0x00000000
	.align		4
        /*001c*/ 	.word	0xfffffffc


//--------------------- .nv.constant4             --------------------------
	.section	.nv.constant4,"a",@progbits
	.align	8
	.align		8
.nv.constant4:
        /*0000*/ 	.dword	_$_str
	.align		8
        /*0008*/ 	.dword	_$_str_$_2


//--------------------- .text.triton_poi_fused__native_batch_norm_legit_no_training_3 --------------------------
	.section	.text.triton_poi_fused__native_batch_norm_legit_no_training_3,"ax",@progbits
	.align	128
        .global         triton_poi_fused__native_batch_norm_legit_no_training_3
        .type           triton_poi_fused__native_batch_norm_legit_no_training_3,@function
        .size           triton_poi_fused__native_batch_norm_legit_no_training_3,(.L_x_1 - triton_poi_fused__native_batch_norm_legit_no_training_3)
        .other          triton_poi_fused__native_batch_norm_legit_no_training_3,@"STO_CUDA_ENTRY STV_DEFAULT"
triton_poi_fused__native_batch_norm_legit_no_training_3:
.text.triton_poi_fused__native_batch_norm_legit_no_training_3:
[----:B------:R-:W0:Y:S01]  /*0000*/  LDC R1, c[0x0][0x28] ;  /* 0x00000a00ff017b82 */ /* 0x000e220000000800 */
[----:B------:R-:W1:Y:S07]  /*0010*/  S2R R0, SR_TID.X ;  /* 0x0000000000007919 */ /* 0x000e6e0000002100 */
[----:B------:R-:W2:Y:S01]  /*0020*/  LDC.64 R6, c[0x0][0x220] ;  /* 0x00008800ff067b82 */ /* 0x000ea20000000a00 */
[----:B------:R-:W-:Y:S01]  /*0030*/  HFMA2.MMA R12, -RZ, RZ, 0, 0 ;  /* 0x00000000ff0c7435 */ /* 0x000fe200000001ff */
[----:B------:R-:W-:Y:S01]  /*0040*/  MOV R14, RZ ;  /* 0x000000ff000e7202 */ /* 0x000fe20000000f00 */
[----:B------:R-:W3:Y:S01]  /*0050*/  S2R R13, SR_CTAID.X ;  /* 0x00000000000d7919 */ /* 0x000ee20000002500 */
[----:B------:R-:W-:-:S04]  /*0060*/  ULDC.64 UR4, c[0x0][0x208] ;  /* 0x0000820000047ab9 */ /* 0x000fc80000000a00 */
[----:B------:R-:W4:Y:S08]  /*0070*/  LDC.64 R4, c[0x0][0x218] ;  /* 0x00008600ff047b82 */ /* 0x000f300000000a00 */
[----:B------:R-:W5:Y:S08]  /*0080*/  LDC.64 R8, c[0x0][0x228] ;  /* 0x00008a00ff087b82 */ /* 0x000f700000000a00 */
[----:B------:R-:W4:Y:S01]  /*0090*/  LDC.64 R10, c[0x0][0x230] ;  /* 0x00008c00ff0a7b82 */ /* 0x000f220000000a00 */
[----:B-1----:R-:W-:-:S02]  /*00a0*/  SHF.L.U32 R0, R0, 0x1, RZ ;  /* 0x0000000100007819 */ /* 0x002fc400000006ff */
[----:B---3--:R-:W-:Y:S02]  /*00b0*/  SHF.R.S32.HI R2, RZ, 0x19, R13 ;  /* 0x00000019ff027819 */ /* 0x008fe4000001140d */
[----:B------:R-:W-:Y:S02]  /*00c0*/  LOP3.LUT R0, R0, 0x3e, RZ, 0xc0, !PT ;  /* 0x0000003e00007812 */ /* 0x000fe400078ec0ff */
[----:B------:R-:W-:Y:S02]  /*00d0*/  SGXT R2, R2, 0x1 ;  /* 0x000000010202781a */ /* 0x000fe40000000200 */
[----:B------:R-:W-:-:S04]  /*00e0*/  LEA R13, R13, R0, 0x6 ;  /* 0x000000000d0d7211 */ /* 0x000fc800078e30ff */
[----:B------:R-:W-:Y:S02]  /*00f0*/  LEA.HI R2, R2, R13, RZ, 0x2 ;  /* 0x0000000d02027211 */ /* 0x000fe400078f10ff */
[----:B------:R-:W-:Y:S02]  /*0100*/  ISETP.GE.AND P4, PT, R13, 0x40, PT ;  /* 0x000000400d00780c */ /* 0x000fe40003f86270 */
[----:B------:R-:W-:-:S04]  /*0110*/  SHF.R.S32.HI R2, RZ, 0x2, R2 ;  /* 0x00000002ff027819 */ /* 0x000fc80000011402 */
[----:B------:R-:W-:-:S04]  /*0120*/  LEA.HI R0, R2, R2, RZ, 0x2 ;  /* 0x0000000202007211 */ /* 0x000fc800078f10ff */
[----:B------:R-:W-:-:S04]  /*0130*/  LOP3.LUT R3, R0, 0xfffffffc, RZ, 0xc0, !PT ;  /* 0xfffffffc00037812 */ /* 0x000fc800078ec0ff */
[----:B------:R-:W-:Y:S02]  /*0140*/  IADD3 R15, R2, -R3, RZ ;  /* 0x80000003020f7210 */ /* 0x000fe40007ffe0ff */
[----:B------:R-:W1:Y:S03]  /*0150*/  LDC.64 R2, c[0x0][0x210] ;  /* 0x00008400ff027b82 */ /* 0x000e660000000a00 */
[----:B--2---:R-:W-:-:S05]  /*0160*/  IMAD.WIDE R6, R15, 0x4, R6 ;  /* 0x000000040f067825 */ /* 0x004fca00078e0206 */
[----:B------:R-:W2:Y:S04]  /*0170*/  @!P4 LDG.E.EL R12, desc[UR4][R6.64] ;  /* 0x00000004060cc981 */ /* 0x000ea8000c2e1900 */
[----:B------:R5:W3:Y:S01]  /*0180*/  @!P4 LDG.E.EL R14, desc[UR4][R6.64] ;  /* 0x00000004060ec981 */ /* 0x000ae2000c2e1900 */
[----:B------:R-:W-:Y:S01]  /*0190*/  HFMA2.MMA R0, -RZ, RZ, 0, 0 ;  /* 0x00000000ff007435 */ /* 0x000fe200000001ff */
[----:B------:R-:W-:Y:S02]  /*01a0*/  CS2R R18, SRZ ;  /* 0x0000000000127805 */ /* 0x000fe4000001ff00 */
[----:B------:R-:W-:Y:S01]  /*01b0*/  CS2R R16, SRZ ;  /* 0x0000000000107805 */ /* 0x000fe2000001ff00 */
[----:B----4-:R-:W-:-:S05]  /*01c0*/  IMAD.WIDE R4, R15, 0x4, R4 ;  /* 0x000000040f047825 */ /* 0x010fca00078e0204 */
[----:B------:R-:W4:Y:S01]  /*01d0*/  @!P4 LDG.E.EL R19, desc[UR4][R4.64] ;  /* 0x000000040413c981 */ /* 0x000f22000c2e1900 */
[----:B-1----:R-:W-:-:S03]  /*01e0*/  IMAD.WIDE R2, R13, 0x4, R2 ;  /* 0x000000040d027825 */ /* 0x002fc600078e0202 */
[----:B------:R-:W4:Y:S01]  /*01f0*/  @!P4 LDG.E.EL R0, desc[UR4][R4.64] ;  /* 0x000000040400c981 */ /* 0x000f22000c2e1900 */
[----:B-----5:R-:W-:-:S03]  /*0200*/  IMAD.WIDE R6, R15, 0x4, R8 ;  /* 0x000000040f067825 */ /* 0x020fc600078e0208 */
[----:B------:R1:W4:Y:S01]  /*0210*/  @!P4 LDG.E.64 R16, desc[UR4][R2.64] ;  /* 0x000000040210c981 */ /* 0x000322000c1e1b00 */
[----:B0-----:R-:W-:Y:S01]  /*0220*/  IMAD.WIDE R8, R15, 0x4, R10 ;  /* 0x000000040f087825 */ /* 0x001fe200078e020a */
[----:B------:R-:W-:Y:S02]  /*0230*/  CS2R R10, SRZ ;  /* 0x00000000000a7805 */ /* 0x000fe4000001ff00 */
[----:B------:R-:W-:Y:S02]  /*0240*/  MOV R15, RZ ;  /* 0x000000ff000f7202 */ /* 0x000fe40000000f00 */
[----:B------:R-:W5:Y:S01]  /*0250*/  @!P4 LDG.E.EL R18, desc[UR4][R8.64] ;  /* 0x000000040812c981 */ /* 0x000f62000c2e1900 */
[----:B-1----:R-:W0:Y:S03]  /*0260*/  LDC.64 R2, c[0x0][0x238] ;  /* 0x00008e00ff027b82 */ /* 0x002e260000000a00 */
[----:B------:R-:W4:Y:S04]  /*0270*/  @!P4 LDG.E.EL R10, desc[UR4][R6.64] ;  /* 0x00000004060ac981 */ /* 0x000f28000c2e1900 */
[----:B------:R1:W5:Y:S04]  /*0280*/  @!P4 LDG.E.EL R11, desc[UR4][R6.64] ;  /* 0x00000004060bc981 */ /* 0x000368000c2e1900 */
[----:B------:R0:W5:Y:S01]  /*0290*/  @!P4 LDG.E.EL R15, desc[UR4][R8.64] ;  /* 0x00000004080fc981 */ /* 0x000162000c2e1900 */
[----:B-1----:R-:W-:Y:S01]  /*02a0*/  HFMA2.MMA R6, -RZ, RZ, 1.625, 0 ;  /* 0x3e800000ff067435 */ /* 0x002fe200000001ff */
[----:B0-----:R-:W-:-:S04]  /*02b0*/  IMAD.WIDE R2, R13, 0x4, R2 ;  /* 0x000000040d027825 */ /* 0x001fc800078e0202 */
[----:B--2---:R-:W-:Y:S01]  /*02c0*/  FADD R12, R12, 9.9999997473787516356e-06 ;  /* 0x3727c5ac0c0c7421 */ /* 0x004fe20000000000 */
[----:B---3--:R-:W-:-:S03]  /*02d0*/  FADD R14, R14, 9.9999997473787516356e-06 ;  /* 0x3727c5ac0e0e7421 */ /* 0x008fc60000000000 */
[----:B------:R-:W0:Y:S08]  /*02e0*/  MUFU.SQRT R4, R12 ;  /* 0x0000000c00047308 */ /* 0x000e300000002000 */
[----:B------:R-:W1:Y:S01]  /*02f0*/  MUFU.SQRT R5, R14 ;  /* 0x0000000e00057308 */ /* 0x000e620000002000 */
[C---:B0-----:R-:W-:Y:S02]  /*0300*/  FSETP.GT.AND P0, PT, R4.reuse, 8.50705917302346158658e+37, PT ;  /* 0x7e8000000400780b */ /* 0x041fe40003f04000 */
[----:B------:R-:W-:-:S02]  /*0310*/  FSETP.GEU.AND P2, PT, R4, 1.175494350822287508e-38, PT ;  /* 0x008000000400780b */ /* 0x000fc40003f4e000 */
[C---:B-1----:R-:W-:Y:S02]  /*0320*/  FSETP.GT.AND P1, PT, R5.reuse, 8.50705917302346158658e+37, PT ;  /* 0x7e8000000500780b */ /* 0x042fe40003f24000 */
[----:B------:R-:W-:-:S07]  /*0330*/  FSETP.GEU.AND P3, PT, R5, 1.175494350822287508e-38, PT ;  /* 0x008000000500780b */ /* 0x000fce0003f6e000 */
[----:B------:R-:W-:-:S04]  /*0340*/  @P0 FMUL R4, R4, 0.25 ;  /* 0x3e80000004040820 */ /* 0x000fc80000400000 */
[----:B------:R-:W-:Y:S01]  /*0350*/  @!P2 FMUL R4, R4, 16777216 ;  /* 0x4b8000000404a820 */ /* 0x000fe20000400000 */
[----:B------:R-:W-:-:S04]  /*0360*/  @P1 FMUL R5, R5, 0.25 ;  /* 0x3e80000005051820 */ /* 0x000fc80000400000 */
[----:B------:R-:W-:Y:S01]  /*0370*/  @!P3 FMUL R5, R5, 16777216 ;  /* 0x4b8000000505b820 */ /* 0x000fe20000400000 */
[----:B------:R-:W0:Y:S01]  /*0380*/  MUFU.RCP R4, R4 ;  /* 0x0000000400047308 */ /* 0x000e220000001000 */
[----:B------:R-:W-:-:S07]  /*0390*/  FSEL R7, R6, 1, P0 ;  /* 0x3f80000006077808 */ /* 0x000fce0000000000 */
[----:B------:R-:W1:Y:S01]  /*03a0*/  MUFU.RCP R5, R5 ;  /* 0x0000000500057308 */ /* 0x000e620000001000 */
[----:B------:R-:W-:Y:S01]  /*03b0*/  FSEL R6, R6, 1, P1 ;  /* 0x3f80000006067808 */ /* 0x000fe20000800000 */
[----:B------:R-:W-:-:S04]  /*03c0*/  @!P2 FMUL R7, R7, 16777216 ;  /* 0x4b8000000707a820 */ /* 0x000fc80000400000 */
[----:B------:R-:W-:Y:S01]  /*03d0*/  @!P3 FMUL R6, R6, 16777216 ;  /* 0x4b8000000606b820 */ /* 0x000fe20000400000 */
[----:B----4-:R-:W-:Y:S01]  /*03e0*/  FADD R16, -R19, R16 ;  /* 0x0000001013107221 */ /* 0x010fe20000000100 */
[----:B------:R-:W-:Y:S01]  /*03f0*/  FADD R0, -R0, R17 ;  /* 0x0000001100007221 */ /* 0x000fe20000000100 */
[----:B0-----:R-:W-:Y:S01]  /*0400*/  FMUL R7, R4, R7 ;  /* 0x0000000704077220 */ /* 0x001fe20000400000 */
[----:B-1----:R-:W-:-:S03]  /*0410*/  FMUL R9, R5, R6 ;  /* 0x0000000605097220 */ /* 0x002fc60000400000 */
[----:B------:R-:W-:Y:S01]  /*0420*/  FMUL R16, R16, R7 ;  /* 0x0000000710107220 */ /* 0x000fe20000400000 */
[----:B------:R-:W-:-:S03]  /*0430*/  FMUL R9, R0, R9 ;  /* 0x0000000900097220 */ /* 0x000fc60000400000 */
[----:B-----5:R-:W-:Y:S01]  /*0440*/  FFMA R10, R16, R10, R15 ;  /* 0x0000000a100a7223 */ /* 0x020fe2000000000f */
[----:B------:R-:W-:Y:S01]  /*0450*/  FFMA R11, R9, R11, R18 ;  /* 0x0000000b090b7223 */ /* 0x000fe20000000012 */
[----:B------:R-:W-:Y:S06]  /*0460*/  @P4 EXIT ;  /* 0x000000000000494d */ /* 0x000fec0003800000 */
[----:B------:R-:W-:Y:S01]  /*0470*/  STG.E.64 desc[UR4][R2.64], R10 ;  /* 0x0000000a02007986 */ /* 0x000fe2000c101b04 */
[----:B------:R-:W-:Y:S05]  /*0480*/  EXIT ;  /* 0x000000000000794d */ /* 0x000fea0003800000 */
.L_x_0:
[----:B------:R-:W-:-:S00]  /*0490*/  BRA `(.L_x_0) ;  /* 0xfffffffc00fc7947 */ /* 0x000fc0000383ffff */
[----:B------:R-:W-:-:S00]  /*04a0*/  NOP ;  /* 0x0000000000007918 */ /* 0x000fc00000000000 */
        /* <DEDUP_REMOVED lines=13> */
.L_x_1:


//--------------------- .nv.global.init           --------------------------
	.section	.nv.global.init,"aw",@progbits
.nv.global.init:
	.type		_$_str,@object
	.size		_$_str,(_$_str_$_2 - _$_str)
_$_str:
        /*0000*/ 	.byte	0x5f, 0x5f, 0x43, 0x55, 0x44, 0x41, 0x5f, 0x46, 0x54, 0x5a, 0x00
	.type		_$_str_$_2,@object
	.size		_$_str_$_2,(.L_1 - _$_str_$_2)
_$_str_$_2:
        /*000b*/ 	.byte	0x5f, 0x5f, 0x43, 0x55, 0x44, 0x41, 0x5f, 0x50, 0x52, 0x45, 0x43, 0x5f, 0x53, 0x51, 0x52, 0x54
        /*001b*/ 	.byte	0x00
.L_1:


//--------------------- .nv.constant0.triton_poi_fused__native_batch_norm_legit_no_training_3 --------------------------
	.section	.nv.constant0.triton_poi_fused__native_batch_norm_legit_no_training_3,"a",@progbits
	.sectionflags	@""
	.align	4
.nv.constant0.triton_poi_fused__native_batch_norm_legit_no_training_3:
	.zero		580
